	.headerflags	@"EF_CUDA_TEXMODE_UNIFIED EF_CUDA_64BIT_ADDRESS EF_CUDA_ACCELERATORS EF_CUDA_SM90 EF_CUDA_VIRTUAL_SM(EF_CUDA_SM90)"
	.elftype	@"ET_EXEC"


//--------------------- .nv.info                  --------------------------
	.section	.nv.info,"",@"SHT_CUDA_INFO"
	.align	4


	//----- nvinfo : EIATTR_REGCOUNT
	.align		4
        /*0000*/ 	.byte	0x04, 0x2f
        /*0002*/ 	.short	(.L_1 - .L_0)
	.align		4
.L_0:
        /*0004*/ 	.word	index@(triton_poi_fused_mul_silu_7)
        /*0008*/ 	.word	0x0000003e


	//----- nvinfo : EIATTR_MIN_STACK_SIZE
	.align		4
.L_1:
        /*000c*/ 	.byte	0x04, 0x12
        /*000e*/ 	.short	(.L_3 - .L_2)
	.align		4
.L_2:
        /*0010*/ 	.word	index@(triton_poi_fused_mul_silu_7)
        /*0014*/ 	.word	0x00000000


	//----- nvinfo : EIATTR_FRAME_SIZE
	.align		4
.L_3:
        /*0018*/ 	.byte	0x04, 0x11
        /*001a*/ 	.short	(.L_5 - .L_4)
	.align		4
.L_4:
        /*001c*/ 	.word	index@(triton_poi_fused_mul_silu_7)
        /*0020*/ 	.word	0x00000000


	//----- nvinfo : EIATTR_MIN_STACK_SIZE
	.align		4
.L_5:
        /*0024*/ 	.byte	0x04, 0x12
        /*0026*/ 	.short	(.L_7 - .L_6)
	.align		4
.L_6:
        /*0028*/ 	.word	index@(triton_poi_fused_mul_silu_7)
        /*002c*/ 	.word	0x00000000
.L_7:


//--------------------- .nv.info.triton_poi_fused_mul_silu_7 --------------------------
	.section	.nv.info.triton_poi_fused_mul_silu_7,"",@"SHT_CUDA_INFO"
	.sectionflags	@""
	.align	4


	//----- nvinfo : EIATTR_CUDA_API_VERSION
	.align		4
        /*0000*/ 	.byte	0x04, 0x37
        /*0002*/ 	.short	(.L_9 - .L_8)
.L_8:
        /*0004*/ 	.word	0x0000007c


	//----- nvinfo : EIATTR_KPARAM_INFO
	.align		4
.L_9:
        /*0008*/ 	.byte	0x04, 0x17
        /*000a*/ 	.short	(.L_11 - .L_10)
.L_10:
        /*000c*/ 	.word	0x00000000
        /*0010*/ 	.short	0x0004
        /*0012*/ 	.short	0x0020
        /*0014*/ 	.byte	0x00, 0xf4, 0x21, 0x00


	//----- nvinfo : EIATTR_KPARAM_INFO
	.align		4
.L_11:
        /*0018*/ 	.byte	0x04, 0x17
        /*001a*/ 	.short	(.L_13 - .L_12)
.L_12:
        /*001c*/ 	.word	0x00000000
        /*0020*/ 	.short	0x0003
        /*0022*/ 	.short	0x0018
        /*0024*/ 	.byte	0x00, 0xf0, 0x11, 0x00


	//----- nvinfo : EIATTR_KPARAM_INFO
	.align		4
.L_13:
        /*0028*/ 	.byte	0x04, 0x17
        /*002a*/ 	.short	(.L_15 - .L_14)
.L_14:
        /*002c*/ 	.word	0x00000000
        /*0030*/ 	.short	0x0002
        /*0032*/ 	.short	0x0010
        /*0034*/ 	.byte	0x00, 0xf4, 0x21, 0x00


	//----- nvinfo : EIATTR_KPARAM_INFO
	.align		4
.L_15:
        /*0038*/ 	.byte	0x04, 0x17
        /*003a*/ 	.short	(.L_17 - .L_16)
.L_16:
        /*003c*/ 	.word	0x00000000
        /*0040*/ 	.short	0x0001
        /*0042*/ 	.short	0x0008
        /*0044*/ 	.byte	0x00, 0xf4, 0x21, 0x00


	//----- nvinfo : EIATTR_KPARAM_INFO
	.align		4
.L_17:
        /*0048*/ 	.byte	0x04, 0x17
        /*004a*/ 	.short	(.L_19 - .L_18)
.L_18:
        /*004c*/ 	.word	0x00000000
        /*0050*/ 	.short	0x0000
        /*0052*/ 	.short	0x0000
        /*0054*/ 	.byte	0x00, 0xf4, 0x21, 0x00


	//----- nvinfo : EIATTR_SPARSE_MMA_MASK
	.align		4
.L_19:
        /*0058*/ 	.byte	0x03, 0x50
        /*005a*/ 	.short	0x0000


	//----- nvinfo : EIATTR_MAXREG_COUNT
	.align		4
        /*005c*/ 	.byte	0x03, 0x1b
        /*005e*/ 	.short	0x00ff


	//----- nvinfo : EIATTR_EXIT_INSTR_OFFSETS
	.align		4
        /*0060*/ 	.byte	0x04, 0x1c
        /*0062*/ 	.short	(.L_21 - .L_20)


	//   ....[0]....
.L_20:
        /*0064*/ 	.word	0x00001270


	//   ....[1]....
        /*0068*/ 	.word	0x00001290


	//----- nvinfo : EIATTR_REQNTID
	.align		4
.L_21:
        /*006c*/ 	.byte	0x04, 0x10
        /*006e*/ 	.short	(.L_23 - .L_22)
.L_22:
        /*0070*/ 	.word	0x00000020
        /*0074*/ 	.word	0x00000001
        /*0078*/ 	.word	0x00000001


	//----- nvinfo : EIATTR_CBANK_PARAM_SIZE
	.align		4
.L_23:
        /*007c*/ 	.byte	0x03, 0x19
        /*007e*/ 	.short	0x0028


	//----- nvinfo : EIATTR_PARAM_CBANK
	.align		4
        /*0080*/ 	.byte	0x04, 0x0a
        /*0082*/ 	.short	(.L_25 - .L_24)
	.align		4
.L_24:
        /*0084*/ 	.word	index@(.nv.constant0.triton_poi_fused_mul_silu_7)
        /*0088*/ 	.short	0x0210
        /*008a*/ 	.short	0x0028


	//----- nvinfo : EIATTR_SW_WAR
	.align		4
.L_25:
        /*008c*/ 	.byte	0x04, 0x36
        /*008e*/ 	.short	(.L_27 - .L_26)
.L_26:
        /*0090*/ 	.word	0x00000008
.L_27:


//--------------------- .nv.callgraph             --------------------------
	.section	.nv.callgraph,"",@"SHT_CUDA_CALLGRAPH"
	.align	4
	.sectionentsize	8
	.align		4
        /*0000*/ 	.word	0x00000000
	.align		4
        /*0004*/ 	.word	0xffffffff
	.align		4
        /*0008*/ 	.word	0x00000000
	.align		4
        /*000c*/ 	.word	0xfffffffe
	.align		4
        /*0010*/ 	.word	0x00000000
	.align		4
        /*0014*/ 	.word	0xfffffffd
	.align		4
        /*0018*/ 	.word	0x00000000
	.align		4
        /*001c*/ 	.word	0xfffffffc


//--------------------- .text.triton_poi_fused_mul_silu_7 --------------------------
	.section	.text.triton_poi_fused_mul_silu_7,"ax",@progbits
	.align	128
        .global         triton_poi_fused_mul_silu_7
        .type           triton_poi_fused_mul_silu_7,@function
        .size           triton_poi_fused_mul_silu_7,(.L_x_1 - triton_poi_fused_mul_silu_7)
        .other          triton_poi_fused_mul_silu_7,@"STO_CUDA_ENTRY STV_DEFAULT"
triton_poi_fused_mul_silu_7:
.text.triton_poi_fused_mul_silu_7:
[----:B------:R-:W0:Y:S02]  /*0000*/  LDC R1, c[0x0][0x28] ;  /* 0x00000a00ff017b82 */ /* 0x000e240000000800 */
[----:B------:R-:W1:Y:S01]  /*0010*/  S2R R0, SR_TID.X ;  /* 0x0000000000007919 */ /* 0x000e620000002100 */
[----:B------:R-:W2:Y:S01]  /*0020*/  LDC.64 R2, c[0x0][0x210] ;  /* 0x00008400ff027b82 */ /* 0x000ea20000000a00 */
[----:B------:R-:W-:Y:S01]  /*0030*/  ULDC UR6, c[0x0][0x228] ;  /* 0x00008a0000067ab9 */ /* 0x000fe20000000800 */
[----:B------:R-:W-:Y:S01]  /*0040*/  CS2R R20, SRZ ;  /* 0x0000000000147805 */ /* 0x000fe2000001ff00 */
[----:B------:R-:W3:Y:S01]  /*0050*/  S2R R5, SR_CTAID.X ;  /* 0x0000000000057919 */ /* 0x000ee20000002500 */
[----:B------:R-:W-:Y:S01]  /*0060*/  CS2R R22, SRZ ;  /* 0x0000000000167805 */ /* 0x000fe2000001ff00 */
[----:B------:R-:W-:Y:S01]  /*0070*/  ULDC.64 UR4, c[0x0][0x208] ;  /* 0x0000820000047ab9 */ /* 0x000fe20000000a00 */
[----:B------:R-:W-:Y:S02]  /*0080*/  CS2R R8, SRZ ;  /* 0x0000000000087805 */ /* 0x000fe4000001ff00 */
[----:B------:R-:W-:Y:S01]  /*0090*/  CS2R R10, SRZ ;  /* 0x00000000000a7805 */ /* 0x000fe2000001ff00 */
[----:B------:R-:W4:Y:S01]  /*00a0*/  LDC.64 R16, c[0x0][0x218] ;  /* 0x00008600ff107b82 */ /* 0x000f220000000a00 */
[----:B-1----:R-:W-:-:S04]  /*00b0*/  SHF.L.U32 R0, R0, 0x3, RZ ;  /* 0x0000000300007819 */ /* 0x002fc800000006ff */
[----:B------:R-:W-:-:S04]  /*00c0*/  LOP3.LUT R0, R0, 0xf8, RZ, 0xc0, !PT ;  /* 0x000000f800007812 */ /* 0x000fc800078ec0ff */
[----:B---3--:R-:W-:-:S04]  /*00d0*/  LEA R0, R5, R0, 0x9 ;  /* 0x0000000005007211 */ /* 0x008fc800078e48ff */
[C---:B------:R-:W-:Y:S01]  /*00e0*/  ISETP.GE.AND P1, PT, R0.reuse, UR6, PT ;  /* 0x0000000600007c0c */ /* 0x040fe2000bf26270 */
[----:B--2---:R-:W-:-:S12]  /*00f0*/  IMAD.WIDE R2, R0, 0x2, R2 ;  /* 0x0000000200027825 */ /* 0x004fd800078e0202 */
[----:B------:R-:W2:Y:S01]  /*0100*/  @!P1 LDG.E.128 R20, desc[UR4][R2.64] ;  /* 0x0000000402149981 */ /* 0x000ea2000c1e1d00 */
[----:B------:R-:W-:-:S04]  /*0110*/  IADD3 R4, R0, 0x100, RZ ;  /* 0x0000010000047810 */ /* 0x000fc80007ffe0ff */
[----:B------:R-:W-:-:S13]  /*0120*/  ISETP.GE.AND P0, PT, R4, UR6, PT ;  /* 0x0000000604007c0c */ /* 0x000fda000bf06270 */
[----:B------:R1:W3:Y:S01]  /*0130*/  @!P0 LDG.E.128 R8, desc[UR4][R2.64+0x200] ;  /* 0x0002000402088981 */ /* 0x0002e2000c1e1d00 */
[----:B------:R-:W-:Y:S02]  /*0140*/  CS2R R12, SRZ ;  /* 0x00000000000c7805 */ /* 0x000fe4000001ff00 */
[----:B------:R-:W-:Y:S01]  /*0150*/  CS2R R14, SRZ ;  /* 0x00000000000e7805 */ /* 0x000fe2000001ff00 */
[----:B----4-:R-:W-:-:S05]  /*0160*/  IMAD.WIDE R16, R0, 0x2, R16 ;  /* 0x0000000200107825 */ /* 0x010fca00078e0210 */
[----:B------:R-:W4:Y:S01]  /*0170*/  @!P1 LDG.E.128 R12, desc[UR4][R16.64] ;  /* 0x00000004100c9981 */ /* 0x000f22000c1e1d00 */
[----:B------:R-:W-:Y:S02]  /*0180*/  CS2R R4, SRZ ;  /* 0x0000000000047805 */ /* 0x000fe4000001ff00 */
[----:B------:R-:W-:-:S06]  /*0190*/  CS2R R6, SRZ ;  /* 0x0000000000067805 */ /* 0x000fcc000001ff00 */
[----:B------:R5:W3:Y:S01]  /*01a0*/  @!P0 LDG.E.128 R4, desc[UR4][R16.64+0x200] ;  /* 0x0002000410048981 */ /* 0x000ae2000c1e1d00 */
[----:B--2---:R-:W-:Y:S02]  /*01b0*/  HADD2.F32 R19, -RZ, R20.H1_H1 ;  /* 0x30000014ff137230 */ /* 0x004fe40000004100 */
[----:B-1----:R-:W-:Y:S02]  /*01c0*/  HADD2.F32 R3, -RZ, R20.H0_H0 ;  /* 0x20000014ff037230 */ /* 0x002fe40000004100 */
[----:B-----5:R-:W-:Y:S02]  /*01d0*/  HADD2.F32 R17, -RZ, R22.H1_H1 ;  /* 0x30000016ff117230 */ /* 0x020fe40000004100 */
[----:B------:R-:W-:Y:S01]  /*01e0*/  FADD R18, RZ, -R19 ;  /* 0x80000013ff127221 */ /* 0x000fe20000000000 */
[----:B------:R-:W-:Y:S02]  /*01f0*/  HADD2.F32 R22, -RZ, R22.H0_H0 ;  /* 0x20000016ff167230 */ /* 0x000fe40000004100 */
[----:B------:R-:W-:Y:S01]  /*0200*/  FADD R2, RZ, -R3 ;  /* 0x80000003ff027221 */ /* 0x000fe20000000000 */
[----:B------:R-:W-:-:S03]  /*0210*/  FMUL R24, R18, 1.4426950216293334961 ;  /* 0x3fb8aa3b12187820 */ /* 0x000fc60000400000 */
[----:B------:R-:W-:Y:S01]  /*0220*/  FMUL R20, R2, 1.4426950216293334961 ;  /* 0x3fb8aa3b02147820 */ /* 0x000fe20000400000 */
[----:B------:R-:W-:Y:S02]  /*0230*/  HADD2.F32 R2, -RZ, R21.H0_H0 ;  /* 0x20000015ff027230 */ /* 0x000fe40000004100 */
[----:B------:R-:W-:Y:S01]  /*0240*/  FADD R26, RZ, -R22 ;  /* 0x80000016ff1a7221 */ /* 0x000fe20000000000 */
[----:B------:R-:W-:Y:S02]  /*0250*/  FSETP.GEU.AND P4, PT, R24, -126, PT ;  /* 0xc2fc00001800780b */ /* 0x000fe40003f8e000 */
[----:B------:R-:W-:Y:S01]  /*0260*/  FSETP.GEU.AND P2, PT, R20, -126, PT ;  /* 0xc2fc00001400780b */ /* 0x000fe20003f4e000 */
[----:B------:R-:W-:Y:S01]  /*0270*/  FADD R18, RZ, -R2 ;  /* 0x80000002ff127221 */ /* 0x000fe20000000000 */
[----:B------:R-:W-:-:S03]  /*0280*/  FMUL R26, R26, 1.4426950216293334961 ;  /* 0x3fb8aa3b1a1a7820 */ /* 0x000fc60000400000 */
[----:B------:R-:W-:Y:S01]  /*0290*/  FMUL R25, R18, 1.4426950216293334961 ;  /* 0x3fb8aa3b12197820 */ /* 0x000fe20000400000 */
[----:B------:R-:W-:Y:S01]  /*02a0*/  HADD2.F32 R18, -RZ, R21.H1_H1 ;  /* 0x30000015ff127230 */ /* 0x000fe20000004100 */
[----:B------:R-:W-:Y:S01]  /*02b0*/  FSETP.GEU.AND P6, PT, R26, -126, PT ;  /* 0xc2fc00001a00780b */ /* 0x000fe20003fce000 */
[----:B------:R-:W-:Y:S02]  /*02c0*/  HADD2.F32 R21, -RZ, R23.H1_H1 ;  /* 0x30000017ff157230 */ /* 0x000fe40000004100 */
[----:B------:R-:W-:Y:S01]  /*02d0*/  FSETP.GEU.AND P3, PT, R25, -126, PT ;  /* 0xc2fc00001900780b */ /* 0x000fe20003f6e000 */
[----:B------:R-:W-:Y:S01]  /*02e0*/  @!P4 FMUL R24, R24, 0.5 ;  /* 0x3f0000001818c820 */ /* 0x000fe20000400000 */
[----:B------:R-:W-:Y:S01]  /*02f0*/  FADD R16, RZ, -R18 ;  /* 0x80000012ff107221 */ /* 0x000fe20000000000 */
[----:B------:R-:W-:-:S04]  /*0300*/  @!P2 FMUL R20, R20, 0.5 ;  /* 0x3f0000001414a820 */ /* 0x000fc80000400000 */
[----:B------:R1:W2:Y:S03]  /*0310*/  MUFU.EX2 R44, R20 ;  /* 0x00000014002c7308 */ /* 0x0002a60000000800 */
[----:B------:R-:W-:-:S03]  /*0320*/  @!P6 FMUL R26, R26, 0.5 ;  /* 0x3f0000001a1ae820 */ /* 0x000fc60000400000 */
[----:B------:R-:W-:Y:S02]  /*0330*/  @!P3 FMUL R25, R25, 0.5 ;  /* 0x3f0000001919b820 */ /* 0x000fe40000400000 */
[----:B------:R-:W5:Y:S01]  /*0340*/  MUFU.EX2 R24, R24 ;  /* 0x0000001800187308 */ /* 0x000f620000000800 */
[----:B-1----:R-:W-:Y:S01]  /*0350*/  FMUL R20, R16, 1.4426950216293334961 ;  /* 0x3fb8aa3b10147820 */ /* 0x002fe20000400000 */
[----:B------:R-:W-:-:S04]  /*0360*/  FADD R16, RZ, -R17 ;  /* 0x80000011ff107221 */ /* 0x000fc80000000000 */
[----:B------:R-:W-:Y:S01]  /*0370*/  FSETP.GEU.AND P5, PT, R20, -126, PT ;  /* 0xc2fc00001400780b */ /* 0x000fe20003fae000 */
[----:B--2---:R-:W-:Y:S01]  /*0380*/  @!P2 FMUL R44, R44, R44 ;  /* 0x0000002c2c2ca220 */ /* 0x004fe20000400000 */
[----:B------:R1:W2:Y:S01]  /*0390*/  MUFU.EX2 R46, R25 ;  /* 0x00000019002e7308 */ /* 0x0002a20000000800 */
[----:B------:R-:W-:Y:S02]  /*03a0*/  FMUL R27, R16, 1.4426950216293334961 ;  /* 0x3fb8aa3b101b7820 */ /* 0x000fe40000400000 */
[----:B------:R-:W-:Y:S01]  /*03b0*/  FADD R44, R44, 1 ;  /* 0x3f8000002c2c7421 */ /* 0x000fe20000000000 */
[----:B-----5:R-:W-:-:S04]  /*03c0*/  @!P4 FMUL R24, R24, R24 ;  /* 0x000000181818c220 */ /* 0x020fc80000400000 */
[----:B------:R-:W-:Y:S01]  /*03d0*/  FSETP.GT.AND P2, PT, R44, 8.50705917302346158658e+37, PT ;  /* 0x7e8000002c00780b */ /* 0x000fe20003f44000 */
[----:B-1----:R-:W-:Y:S01]  /*03e0*/  HADD2.F32 R25, -RZ, R23.H0_H0 ;  /* 0x20000017ff197230 */ /* 0x002fe20000004100 */
[----:B------:R-:W-:Y:S01]  /*03f0*/  HFMA2.MMA R23, -RZ, RZ, 1.625, 0 ;  /* 0x3e800000ff177435 */ /* 0x000fe200000001ff */
[----:B------:R-:W-:Y:S01]  /*0400*/  FADD R45, R24, 1 ;  /* 0x3f800000182d7421 */ /* 0x000fe20000000000 */
[----:B------:R-:W-:Y:S01]  /*0410*/  @!P5 FMUL R20, R20, 0.5 ;  /* 0x3f0000001414d820 */ /* 0x000fe20000400000 */
[----:B------:R-:W-:Y:S01]  /*0420*/  FADD R24, RZ, -R21 ;  /* 0x80000015ff187221 */ /* 0x000fe20000000000 */
[----:B------:R-:W-:Y:S01]  /*0430*/  FADD R16, RZ, -R25 ;  /* 0x80000019ff107221 */ /* 0x000fe20000000000 */
[----:B--2---:R-:W-:Y:S01]  /*0440*/  @!P3 FMUL R46, R46, R46 ;  /* 0x0000002e2e2eb220 */ /* 0x004fe20000400000 */
[----:B------:R-:W-:Y:S01]  /*0450*/  FSETP.GT.AND P4, PT, R45, 8.50705917302346158658e+37, PT ;  /* 0x7e8000002d00780b */ /* 0x000fe20003f84000 */
[----:B------:R1:W2:Y:S01]  /*0460*/  MUFU.EX2 R48, R20 ;  /* 0x0000001400307308 */ /* 0x0002a20000000800 */
[----:B------:R-:W-:Y:S01]  /*0470*/  FMUL R28, R16, 1.4426950216293334961 ;  /* 0x3fb8aa3b101c7820 */ /* 0x000fe20000400000 */
[----:B------:R-:W-:Y:S01]  /*0480*/  FADD R46, R46, 1 ;  /* 0x3f8000002e2e7421 */ /* 0x000fe20000000000 */
[C---:B------:R-:W-:Y:S01]  /*0490*/  FSEL R34, R23.reuse, 1, P2 ;  /* 0x3f80000017227808 */ /* 0x040fe20001000000 */
[----:B------:R-:W-:Y:S01]  /*04a0*/  @P2 FMUL R44, R44, 0.25 ;  /* 0x3e8000002c2c2820 */ /* 0x000fe20000400000 */
[----:B------:R-:W-:Y:S01]  /*04b0*/  FSEL R33, R23, 1, P4 ;  /* 0x3f80000017217808 */ /* 0x000fe20002000000 */
[----:B---3--:R-:W-:Y:S01]  /*04c0*/  HADD2.F32 R16, -RZ, R8.H0_H0 ;  /* 0x20000008ff107230 */ /* 0x008fe20000004100 */
[----:B------:R-:W-:Y:S01]  /*04d0*/  FSETP.GT.AND P2, PT, R46, 8.50705917302346158658e+37, PT ;  /* 0x7e8000002e00780b */ /* 0x000fe20003f44000 */
[----:B------:R-:W-:Y:S01]  /*04e0*/  FMUL R29, R24, 1.4426950216293334961 ;  /* 0x3fb8aa3b181d7820 */ /* 0x000fe20000400000 */
[----:B------:R-:W3:Y:S01]  /*04f0*/  MUFU.EX2 R50, R26 ;  /* 0x0000001a00327308 */ /* 0x000ee20000000800 */
[----:B------:R-:W-:Y:S01]  /*0500*/  FSETP.GEU.AND P3, PT, R27, -126, PT ;  /* 0xc2fc00001b00780b */ /* 0x000fe20003f6e000 */
[----:B------:R-:W-:Y:S01]  /*0510*/  FADD R24, RZ, -R16 ;  /* 0x80000010ff187221 */ /* 0x000fe20000000000 */
[----:B------:R-:W-:Y:S01]  /*0520*/  @P4 FMUL R45, R45, 0.25 ;  /* 0x3e8000002d2d4820 */ /* 0x000fe20000400000 */
[----:B------:R-:W-:Y:S01]  /*0530*/  FSETP.GEU.AND P4, PT, R28, -126, PT ;  /* 0xc2fc00001c00780b */ /* 0x000fe20003f8e000 */
[----:B-1----:R-:W-:Y:S01]  /*0540*/  HADD2.F32 R20, -RZ, R8.H1_H1 ;  /* 0x30000008ff147230 */ /* 0x002fe20000004100 */
[----:B------:R-:W-:Y:S01]  /*0550*/  FSEL R32, R23, 1, P2 ;  /* 0x3f80000017207808 */ /* 0x000fe20001000000 */
[----:B------:R-:W-:Y:S01]  /*0560*/  FMUL R30, R24, 1.4426950216293334961 ;  /* 0x3fb8aa3b181e7820 */ /* 0x000fe20000400000 */
[----:B--2---:R-:W-:Y:S01]  /*0570*/  @!P5 FMUL R48, R48, R48 ;  /* 0x000000303030d220 */ /* 0x004fe20000400000 */
[----:B------:R-:W-:-:S02]  /*0580*/  HADD2.F32 R8, -RZ, R9.H1_H1 ;  /* 0x30000009ff087230 */ /* 0x000fc40000004100 */
[----:B------:R-:W-:Y:S01]  /*0590*/  FADD R24, RZ, -R20 ;  /* 0x80000014ff187221 */ /* 0x000fe20000000000 */
[----:B------:R-:W-:Y:S01]  /*05a0*/  @P2 FMUL R46, R46, 0.25 ;  /* 0x3e8000002e2e2820 */ /* 0x000fe20000400000 */
[----:B------:R-:W-:Y:S01]  /*05b0*/  FSETP.GEU.AND P2, PT, R29, -126, PT ;  /* 0xc2fc00001d00780b */ /* 0x000fe20003f4e000 */
[----:B------:R-:W-:Y:S01]  /*05c0*/  FADD R48, R48, 1 ;  /* 0x3f80000030307421 */ /* 0x000fe20000000000 */
[----:B------:R-:W-:Y:S01]  /*05d0*/  FSETP.GEU.AND P5, PT, R30, -126, PT ;  /* 0xc2fc00001e00780b */ /* 0x000fe20003fae000 */
[----:B------:R-:W-:Y:S01]  /*05e0*/  FMUL R31, R24, 1.4426950216293334961 ;  /* 0x3fb8aa3b181f7820 */ /* 0x000fe20000400000 */
[----:B------:R-:W-:Y:S01]  /*05f0*/  @!P3 FMUL R27, R27, 0.5 ;  /* 0x3f0000001b1bb820 */ /* 0x000fe20000400000 */
[----:B------:R-:W-:Y:S01]  /*0600*/  @!P4 FMUL R28, R28, 0.5 ;  /* 0x3f0000001c1cc820 */ /* 0x000fe20000400000 */
[----:B---3--:R-:W-:Y:S01]  /*0610*/  @!P6 FMUL R50, R50, R50 ;  /* 0x000000323232e220 */ /* 0x008fe20000400000 */
[----:B------:R-:W-:Y:S01]  /*0620*/  HADD2.F32 R24, -RZ, R9.H0_H0 ;  /* 0x20000009ff187230 */ /* 0x000fe20000004100 */
[----:B------:R-:W-:Y:S01]  /*0630*/  FSETP.GEU.AND P6, PT, R31, -126, PT ;  /* 0xc2fc00001f00780b */ /* 0x000fe20003fce000 */
[----:B------:R-:W-:Y:S01]  /*0640*/  FADD R36, RZ, -R8 ;  /* 0x80000008ff247221 */ /* 0x000fe20000000000 */
[----:B------:R-:W-:Y:S01]  /*0650*/  FADD R50, R50, 1 ;  /* 0x3f80000032327421 */ /* 0x000fe20000000000 */
[----:B------:R-:W1:Y:S01]  /*0660*/  MUFU.EX2 R28, R28 ;  /* 0x0000001c001c7308 */ /* 0x000e620000000800 */
[----:B------:R-:W-:Y:S01]  /*0670*/  FADD R35, RZ, -R24 ;  /* 0x80000018ff237221 */ /* 0x000fe20000000000 */
[----:B------:R-:W-:Y:S01]  /*0680*/  @!P2 FMUL R29, R29, 0.5 ;  /* 0x3f0000001d1da820 */ /* 0x000fe20000400000 */
[----:B------:R-:W-:Y:S01]  /*0690*/  FMUL R37, R36, 1.4426950216293334961 ;  /* 0x3fb8aa3b24257820 */ /* 0x000fe20000400000 */
[----:B------:R-:W-:Y:S01]  /*06a0*/  @!P5 FMUL R30, R30, 0.5 ;  /* 0x3f0000001e1ed820 */ /* 0x000fe20000400000 */
[----:B------:R-:W-:Y:S01]  /*06b0*/  FMUL R35, R35, 1.4426950216293334961 ;  /* 0x3fb8aa3b23237820 */ /* 0x000fe20000400000 */
[----:B------:R-:W-:-:S02]  /*06c0*/  HADD2.F32 R26, -RZ, R10.H0_H0 ;  /* 0x2000000aff1a7230 */ /* 0x000fc40000004100 */
[----:B------:R-:W2:Y:S01]  /*06d0*/  MUFU.EX2 R27, R27 ;  /* 0x0000001b001b7308 */ /* 0x000ea20000000800 */
[----:B------:R-:W-:Y:S02]  /*06e0*/  HADD2.F32 R9, -RZ, R10.H1_H1 ;  /* 0x3000000aff097230 */ /* 0x000fe40000004100 */
[----:B------:R-:W-:Y:S01]  /*06f0*/  @!P6 FMUL R31, R31, 0.5 ;  /* 0x3f0000001f1fe820 */ /* 0x000fe20000400000 */
[----:B------:R-:W-:Y:S02]  /*0700*/  HADD2.F32 R10, -RZ, R11.H1_H1 ;  /* 0x3000000bff0a7230 */ /* 0x000fe40000004100 */
[----:B------:R-:W-:Y:S01]  /*0710*/  FADD R38, RZ, -R26 ;  /* 0x8000001aff267221 */ /* 0x000fe20000000000 */
[----:B------:R-:W-:Y:S02]  /*0720*/  HADD2.F32 R11, -RZ, R11.H0_H0 ;  /* 0x2000000bff0b7230 */ /* 0x000fe40000004100 */
[----:B------:R-:W-:Y:S01]  /*0730*/  FADD R53, RZ, -R9 ;  /* 0x80000009ff357221 */ /* 0x000fe20000000000 */
[----:B-1----:R-:W-:Y:S01]  /*0740*/  @!P4 FMUL R28, R28, R28 ;  /* 0x0000001c1c1cc220 */ /* 0x002fe20000400000 */
[----:B------:R-:W1:Y:S01]  /*0750*/  MUFU.EX2 R29, R29 ;  /* 0x0000001d001d7308 */ /* 0x000e620000000800 */
[----:B------:R-:W-:Y:S01]  /*0760*/  FSETP.GT.AND P4, PT, R50, 8.50705917302346158658e+37, PT ;  /* 0x7e8000003200780b */ /* 0x000fe20003f84000 */
[----:B------:R-:W-:Y:S01]  /*0770*/  FMUL R54, R38, 1.4426950216293334961 ;  /* 0x3fb8aa3b26367820 */ /* 0x000fe20000400000 */
[----:B------:R-:W-:-:S02]  /*0780*/  FADD R52, R28, 1 ;  /* 0x3f8000001c347421 */ /* 0x000fc40000000000 */
[----:B------:R-:W-:Y:S01]  /*0790*/  FSEL R39, R23, 1, P4 ;  /* 0x3f80000017277808 */ /* 0x000fe20002000000 */
[----:B--2---:R-:W-:Y:S02]  /*07a0*/  @!P3 FMUL R27, R27, R27 ;  /* 0x0000001b1b1bb220 */ /* 0x004fe40000400000 */
[----:B------:R-:W2:Y:S01]  /*07b0*/  MUFU.EX2 R30, R30 ;  /* 0x0000001e001e7308 */ /* 0x000ea20000000800 */
[----:B------:R-:W-:Y:S01]  /*07c0*/  FSETP.GT.AND P3, PT, R48, 8.50705917302346158658e+37, PT ;  /* 0x7e8000003000780b */ /* 0x000fe20003f64000 */
[----:B------:R-:W-:Y:S01]  /*07d0*/  FADD R51, R27, 1 ;  /* 0x3f8000001b337421 */ /* 0x000fe20000000000 */
[----:B------:R-:W-:Y:S02]  /*07e0*/  FADD R27, RZ, -R11 ;  /* 0x8000000bff1b7221 */ /* 0x000fe40000000000 */
[----:B------:R-:W-:Y:S01]  /*07f0*/  FSEL R40, R23, 1, P3 ;  /* 0x3f80000017287808 */ /* 0x000fe20001800000 */
[----:B------:R-:W-:Y:S01]  /*0800*/  @P4 FMUL R50, R50, 0.25 ;  /* 0x3e80000032324820 */ /* 0x000fe20000400000 */
[----:B-1----:R-:W-:Y:S01]  /*0810*/  @!P2 FMUL R29, R29, R29 ;  /* 0x0000001d1d1da220 */ /* 0x002fe20000400000 */
[----:B------:R-:W1:Y:S01]  /*0820*/  MUFU.EX2 R31, R31 ;  /* 0x0000001f001f7308 */ /* 0x000e620000000800 */
[----:B------:R-:W-:Y:S01]  /*0830*/  FSETP.GEU.AND P4, PT, R35, -126, PT ;  /* 0xc2fc00002300780b */ /* 0x000fe20003f8e000 */
[----:B------:R-:W-:Y:S01]  /*0840*/  FMUL R58, R27, 1.4426950216293334961 ;  /* 0x3fb8aa3b1b3a7820 */ /* 0x000fe20000400000 */
[----:B------:R-:W-:Y:S01]  /*0850*/  FADD R49, R29, 1 ;  /* 0x3f8000001d317421 */ /* 0x000fe20000000000 */
[----:B------:R-:W-:Y:S01]  /*0860*/  FSETP.GT.AND P2, PT, R51, 8.50705917302346158658e+37, PT ;  /* 0x7e8000003300780b */ /* 0x000fe20003f44000 */
[----:B------:R-:W-:Y:S01]  /*0870*/  FADD R29, RZ, -R10 ;  /* 0x8000000aff1d7221 */ /* 0x000fe20000000000 */
[----:B------:R-:W-:Y:S01]  /*0880*/  @P3 FMUL R48, R48, 0.25 ;  /* 0x3e80000030303820 */ /* 0x000fe20000400000 */
[----:B--2---:R-:W-:Y:S01]  /*0890*/  @!P5 FMUL R30, R30, R30 ;  /* 0x0000001e1e1ed220 */ /* 0x004fe20000400000 */
[----:B------:R-:W-:Y:S01]  /*08a0*/  FSETP.GT.AND P5, PT, R49, 8.50705917302346158658e+37, PT ;  /* 0x7e8000003100780b */ /* 0x000fe20003fa4000 */
[----:B------:R-:W2:Y:S01]  /*08b0*/  MUFU.RCP R56, R45 ;  /* 0x0000002d00387308 */ /* 0x000ea20000001000 */
[----:B------:R-:W-:Y:S01]  /*08c0*/  FSETP.GT.AND P3, PT, R52, 8.50705917302346158658e+37, PT ;  /* 0x7e8000003400780b */ /* 0x000fe20003f64000 */
[----:B------:R-:W-:Y:S01]  /*08d0*/  FADD R43, R30, 1 ;  /* 0x3f8000001e2b7421 */ /* 0x000fe20000000000 */
[----:B------:R-:W-:Y:S01]  /*08e0*/  FSEL R41, R23, 1, P2 ;  /* 0x3f80000017297808 */ /* 0x000fe20001000000 */
[----:B------:R-:W-:Y:S01]  /*08f0*/  FMUL R30, R29, 1.4426950216293334961 ;  /* 0x3fb8aa3b1d1e7820 */ /* 0x000fe20000400000 */
[----:B------:R-:W-:Y:S01]  /*0900*/  @!P4 FMUL R35, R35, 0.5 ;  /* 0x3f0000002323c820 */ /* 0x000fe20000400000 */
[----:B-1----:R-:W-:Y:S01]  /*0910*/  @!P6 FMUL R31, R31, R31 ;  /* 0x0000001f1f1fe220 */ /* 0x002fe20000400000 */
[----:B------:R-:W-:Y:S01]  /*0920*/  FSETP.GEU.AND P6, PT, R37, -126, PT ;  /* 0xc2fc00002500780b */ /* 0x000fe20003fce000 */
[----:B------:R-:W-:Y:S01]  /*0930*/  @P2 FMUL R51, R51, 0.25 ;  /* 0x3e80000033332820 */ /* 0x000fe20000400000 */
[----:B------:R-:W1:Y:S01]  /*0940*/  MUFU.EX2 R47, R35 ;  /* 0x00000023002f7308 */ /* 0x000e620000000800 */
[----:B------:R-:W-:Y:S01]  /*0950*/  FADD R42, R31, 1 ;  /* 0x3f8000001f2a7421 */ /* 0x000fe20000000000 */
[----:B------:R-:W-:Y:S01]  /*0960*/  FSEL R36, R23, 1, P5 ;  /* 0x3f80000017247808 */ /* 0x000fe20002800000 */
[----:B------:R-:W-:Y:S01]  /*0970*/  @P5 FMUL R49, R49, 0.25 ;  /* 0x3e80000031315820 */ /* 0x000fe20000400000 */
[----:B------:R-:W-:Y:S01]  /*0980*/  FSETP.GT.AND P2, PT, R43, 8.50705917302346158658e+37, PT ;  /* 0x7e8000002b00780b */ /* 0x000fe20003f44000 */
[----:B------:R-:W-:Y:S01]  /*0990*/  @P3 FMUL R52, R52, 0.25 ;  /* 0x3e80000034343820 */ /* 0x000fe20000400000 */
[----:B------:R-:W-:Y:S01]  /*09a0*/  FSETP.GT.AND P5, PT, R42, 8.50705917302346158658e+37, PT ;  /* 0x7e8000002a00780b */ /* 0x000fe20003fa4000 */
[----:B------:R-:W-:Y:S01]  /*09b0*/  FMUL R31, R53, 1.4426950216293334961 ;  /* 0x3fb8aa3b351f7820 */ /* 0x000fe20000400000 */
[----:B------:R-:W-:Y:S01]  /*09c0*/  FSEL R38, R23, 1, P3 ;  /* 0x3f80000017267808 */ /* 0x000fe20001800000 */
[----:B------:R-:W3:Y:S01]  /*09d0*/  MUFU.RCP R57, R46 ;  /* 0x0000002e00397308 */ /* 0x000ee20000001000 */
[----:B------:R-:W-:Y:S01]  /*09e0*/  FSETP.GEU.AND P3, PT, R54, -126, PT ;  /* 0xc2fc00003600780b */ /* 0x000fe20003f6e000 */
[----:B------:R-:W-:Y:S01]  /*09f0*/  @!P6 FMUL R37, R37, 0.5 ;  /* 0x3f0000002525e820 */ /* 0x000fe20000400000 */
[C---:B------:R-:W-:Y:S01]  /*0a00*/  FSEL R28, R23.reuse, 1, P2 ;  /* 0x3f800000171c7808 */ /* 0x040fe20001000000 */
[----:B--2---:R-:W-:Y:S01]  /*0a10*/  FMUL R56, R56, R33 ;  /* 0x0000002138387220 */ /* 0x004fe20000400000 */
[----:B------:R-:W-:Y:S01]  /*0a20*/  FSEL R27, R23, 1, P5 ;  /* 0x3f800000171b7808 */ /* 0x000fe20002800000 */
[----:B-1----:R-:W-:Y:S01]  /*0a30*/  @!P4 FMUL R47, R47, R47 ;  /* 0x0000002f2f2fc220 */ /* 0x002fe20000400000 */
[----:B------:R-:W-:Y:S01]  /*0a40*/  FSETP.GEU.AND P4, PT, R30, -126, PT ;  /* 0xc2fc00001e00780b */ /* 0x000fe20003f8e000 */
[----:B------:R-:W-:Y:S01]  /*0a50*/  @P2 FMUL R43, R43, 0.25 ;  /* 0x3e8000002b2b2820 */ /* 0x000fe20000400000 */
[----:B------:R-:W-:Y:S01]  /*0a60*/  FSETP.GEU.AND P2, PT, R31, -126, PT ;  /* 0xc2fc00001f00780b */ /* 0x000fe20003f4e000 */
[----:B------:R-:W-:Y:S01]  /*0a70*/  @P5 FMUL R42, R42, 0.25 ;  /* 0x3e8000002a2a5820 */ /* 0x000fe20000400000 */
[----:B------:R-:W-:Y:S01]  /*0a80*/  FSETP.GEU.AND P5, PT, R58, -126, PT ;  /* 0xc2fc00003a00780b */ /* 0x000fe20003fae000 */
[----:B------:R-:W1:Y:S01]  /*0a90*/  MUFU.EX2 R37, R37 ;  /* 0x0000002500257308 */ /* 0x000e620000000800 */
[----:B------:R-:W-:Y:S01]  /*0aa0*/  FADD R47, R47, 1 ;  /* 0x3f8000002f2f7421 */ /* 0x000fe20000000000 */
[----:B------:R-:W-:Y:S01]  /*0ab0*/  @!P3 FMUL R54, R54, 0.5 ;  /* 0x3f0000003636b820 */ /* 0x000fe20000400000 */
[----:B---3--:R-:W-:Y:S01]  /*0ac0*/  FMUL R57, R57, R32 ;  /* 0x0000002039397220 */ /* 0x008fe20000400000 */
[----:B------:R-:W-:-:S03]  /*0ad0*/  FMUL R19, R19, R56 ;  /* 0x0000003813137220 */ /* 0x000fc60000400000 */
[----:B------:R-:W-:Y:S01]  /*0ae0*/  FMUL R32, R2, R57 ;  /* 0x0000003902207220 */ /* 0x000fe20000400000 */
[----:B------:R-:W2:Y:S01]  /*0af0*/  MUFU.EX2 R35, R54 ;  /* 0x0000003600237308 */ /* 0x000ea20000000800 */
[----:B------:R-:W-:Y:S01]  /*0b00*/  @!P4 FMUL R30, R30, 0.5 ;  /* 0x3f0000001e1ec820 */ /* 0x000fe20000400000 */
[----:B------:R-:W-:Y:S02]  /*0b10*/  @!P2 FMUL R31, R31, 0.5 ;  /* 0x3f0000001f1fa820 */ /* 0x000fe40000400000 */
[----:B------:R-:W-:Y:S01]  /*0b20*/  @!P5 FMUL R58, R58, 0.5 ;  /* 0x3f0000003a3ad820 */ /* 0x000fe20000400000 */
[----:B-1----:R-:W-:-:S03]  /*0b30*/  @!P6 FMUL R37, R37, R37 ;  /* 0x000000252525e220 */ /* 0x002fc60000400000 */
[----:B------:R-:W1:Y:S01]  /*0b40*/  MUFU.EX2 R29, R58 ;  /* 0x0000003a001d7308 */ /* 0x000e620000000800 */
[----:B------:R-:W-:Y:S01]  /*0b50*/  FSETP.GT.AND P6, PT, R47, 8.50705917302346158658e+37, PT ;  /* 0x7e8000002f00780b */ /* 0x000fe20003fc4000 */
[----:B------:R-:W-:Y:S01]  /*0b60*/  FADD R37, R37, 1 ;  /* 0x3f80000025257421 */ /* 0x000fe20000000000 */
[----:B--2---:R-:W-:-:S05]  /*0b70*/  @!P3 FMUL R35, R35, R35 ;  /* 0x000000232323b220 */ /* 0x004fca0000400000 */
[----:B------:R-:W2:Y:S01]  /*0b80*/  MUFU.EX2 R30, R30 ;  /* 0x0000001e001e7308 */ /* 0x000ea20000000800 */
[----:B------:R-:W-:-:S05]  /*0b90*/  FSETP.GT.AND P3, PT, R37, 8.50705917302346158658e+37, PT ;  /* 0x7e8000002500780b */ /* 0x000fca0003f64000 */
[----:B------:R-:W-:Y:S01]  /*0ba0*/  @P6 FMUL R47, R47, 0.25 ;  /* 0x3e8000002f2f6820 */ /* 0x000fe20000400000 */
[----:B-1----:R-:W-:Y:S01]  /*0bb0*/  @!P5 FMUL R29, R29, R29 ;  /* 0x0000001d1d1dd220 */ /* 0x002fe20000400000 */
[----:B------:R-:W1:Y:S06]  /*0bc0*/  MUFU.EX2 R31, R31 ;  /* 0x0000001f001f7308 */ /* 0x000e6c0000000800 */
[----:B------:R-:W-:Y:S01]  /*0bd0*/  @P3 FMUL R37, R37, 0.25 ;  /* 0x3e80000025253820 */ /* 0x000fe20000400000 */
[----:B--2---:R-:W-:Y:S01]  /*0be0*/  @!P4 FMUL R30, R30, R30 ;  /* 0x0000001e1e1ec220 */ /* 0x004fe20000400000 */
[----:B------:R-:W2:Y:S03]  /*0bf0*/  MUFU.RCP R54, R51 ;  /* 0x0000003300367308 */ /* 0x000ea60000001000 */
[----:B------:R-:W-:Y:S01]  /*0c00*/  FADD R45, R30, 1 ;  /* 0x3f8000001e2d7421 */ /* 0x000fe20000000000 */
[----:B----4-:R-:W-:-:S02]  /*0c10*/  HADD2.F32 R30, -RZ, R14.H1_H1 ;  /* 0x3000000eff1e7230 */ /* 0x010fc40000004100 */
[----:B-1----:R-:W-:Y:S02]  /*0c20*/  @!P2 FMUL R31, R31, R31 ;  /* 0x0000001f1f1fa220 */ /* 0x002fe40000400000 */
[----:B------:R-:W1:Y:S01]  /*0c30*/  MUFU.RCP R59, R48 ;  /* 0x00000030003b7308 */ /* 0x000e620000001000 */
[----:B--2---:R-:W-:-:S07]  /*0c40*/  FMUL R54, R54, R41 ;  /* 0x0000002936367220 */ /* 0x004fce0000400000 */
[----:B------:R2:W3:Y:S01]  /*0c50*/  MUFU.RCP R55, R44 ;  /* 0x0000002c00377308 */ /* 0x0004e20000001000 */
[----:B------:R-:W-:Y:S01]  /*0c60*/  FADD R41, R35, 1 ;  /* 0x3f80000023297421 */ /* 0x000fe20000000000 */
[----:B------:R-:W-:Y:S01]  /*0c70*/  FMUL R35, R17, R54 ;  /* 0x0000003611237220 */ /* 0x000fe20000400000 */
[----:B------:R-:W-:-:S03]  /*0c80*/  HADD2.F32 R17, -RZ, R13.H1_H1 ;  /* 0x3000000dff117230 */ /* 0x000fc60000004100 */
[----:B------:R-:W-:Y:S01]  /*0c90*/  FSETP.GT.AND P2, PT, R41, 8.50705917302346158658e+37, PT ;  /* 0x7e8000002900780b */ /* 0x000fe20003f44000 */
[----:B-1----:R-:W-:Y:S01]  /*0ca0*/  FMUL R59, R59, R40 ;  /* 0x000000283b3b7220 */ /* 0x002fe20000400000 */
[----:B------:R-:W1:Y:S01]  /*0cb0*/  MUFU.RCP R50, R50 ;  /* 0x0000003200327308 */ /* 0x000e620000001000 */
[----:B--2---:R-:W-:Y:S01]  /*0cc0*/  FADD R44, R29, 1 ;  /* 0x3f8000001d2c7421 */ /* 0x004fe20000000000 */
[----:B------:R-:W-:Y:S01]  /*0cd0*/  FSEL R40, R23, 1, P6 ;  /* 0x3f80000017287808 */ /* 0x000fe20003000000 */
[----:B------:R-:W-:Y:S01]  /*0ce0*/  HADD2.F32 R29, -RZ, R13.H0_H0 ;  /* 0x2000000dff1d7230 */ /* 0x000fe20000004100 */
[----:B------:R-:W-:Y:S01]  /*0cf0*/  FSETP.GT.AND P6, PT, R45, 8.50705917302346158658e+37, PT ;  /* 0x7e8000002d00780b */ /* 0x000fe20003fc4000 */
[----:B------:R-:W-:Y:S01]  /*0d00*/  FMUL R18, R18, R59 ;  /* 0x0000003b12127220 */ /* 0x000fe20000400000 */
[----:B------:R-:W-:Y:S01]  /*0d10*/  FSETP.GT.AND P4, PT, R44, 8.50705917302346158658e+37, PT ;  /* 0x7e8000002c00780b */ /* 0x000fe20003f84000 */
[----:B---3--:R-:W-:Y:S01]  /*0d20*/  FMUL R34, R55, R34 ;  /* 0x0000002237227220 */ /* 0x008fe20000400000 */
[----:B------:R2:W3:Y:S03]  /*0d30*/  MUFU.RCP R33, R43 ;  /* 0x0000002b00217308 */ /* 0x0004e60000001000 */
[----:B------:R-:W-:Y:S01]  /*0d40*/  FMUL R3, R3, R34 ;  /* 0x0000002203037220 */ /* 0x000fe20000400000 */
[----:B------:R-:W-:Y:S01]  /*0d50*/  @P2 FMUL R41, R41, 0.25 ;  /* 0x3e80000029292820 */ /* 0x000fe20000400000 */
[----:B-1----:R-:W-:-:S03]  /*0d60*/  FMUL R39, R50, R39 ;  /* 0x0000002732277220 */ /* 0x002fc60000400000 */
[----:B------:R-:W1:Y:S01]  /*0d70*/  MUFU.RCP R49, R49 ;  /* 0x0000003100317308 */ /* 0x000e620000001000 */
[----:B--2---:R-:W-:Y:S01]  /*0d80*/  FADD R43, R31, 1 ;  /* 0x3f8000001f2b7421 */ /* 0x004fe20000000000 */
[----:B------:R-:W-:Y:S01]  /*0d90*/  @P6 FMUL R45, R45, 0.25 ;  /* 0x3e8000002d2d6820 */ /* 0x000fe20000400000 */
[----:B------:R-:W-:Y:S01]  /*0da0*/  FMUL R34, R22, R39 ;  /* 0x0000002716227220 */ /* 0x000fe20000400000 */
[----:B------:R-:W-:Y:S02]  /*0db0*/  HADD2.F32 R22, -RZ, R12.H1_H1 ;  /* 0x3000000cff167230 */ /* 0x000fe40000004100 */
[----:B------:R-:W-:Y:S01]  /*0dc0*/  @P4 FMUL R44, R44, 0.25 ;  /* 0x3e8000002c2c4820 */ /* 0x000fe20000400000 */
[----:B------:R-:W-:Y:S01]  /*0dd0*/  FSETP.GT.AND P5, PT, R43, 8.50705917302346158658e+37, PT ;  /* 0x7e8000002b00780b */ /* 0x000fe20003fa4000 */
[----:B------:R-:W-:Y:S01]  /*0de0*/  HADD2.F32 R12, -RZ, R12.H0_H0 ;  /* 0x2000000cff0c7230 */ /* 0x000fe20000004100 */
[----:B------:R-:W2:Y:S01]  /*0df0*/  MUFU.RCP R53, R52 ;  /* 0x0000003400357308 */ /* 0x000ea20000001000 */
[----:B------:R-:W-:-:S02]  /*0e00*/  HADD2.F32 R31, -RZ, R14.H0_H0 ;  /* 0x2000000eff1f7230 */ /* 0x000fc40000004100 */
[----:B------:R-:W-:Y:S01]  /*0e10*/  FMUL R14, R29, R32 ;  /* 0x000000201d0e7220 */ /* 0x000fe20000400000 */
[----:B---3--:R-:W-:Y:S01]  /*0e20*/  FMUL R33, R33, R28 ;  /* 0x0000001c21217220 */ /* 0x008fe20000400000 */
[----:B------:R-:W-:Y:S01]  /*0e30*/  FMUL R12, R12, R3 ;  /* 0x000000030c0c7220 */ /* 0x000fe20000400000 */
[----:B------:R-:W-:Y:S01]  /*0e40*/  FSEL R3, R23, 1, P3 ;  /* 0x3f80000017037808 */ /* 0x000fe20001800000 */
[----:B------:R-:W-:Y:S01]  /*0e50*/  FMUL R13, R22, R19 ;  /* 0x00000013160d7220 */ /* 0x000fe20000400000 */
[----:B-1----:R-:W-:Y:S01]  /*0e60*/  FMUL R36, R49, R36 ;  /* 0x0000002431247220 */ /* 0x002fe20000400000 */
[----:B------:R1:W3:Y:S01]  /*0e70*/  MUFU.RCP R2, R37 ;  /* 0x0000002500027308 */ /* 0x0002e20000001000 */
[----:B------:R-:W-:Y:S01]  /*0e80*/  FSEL R28, R23, 1, P2 ;  /* 0x3f800000171c7808 */ /* 0x000fe20001000000 */
[----:B------:R-:W-:Y:S01]  /*0e90*/  FMUL R33, R16, R33 ;  /* 0x0000002110217220 */ /* 0x000fe20000400000 */
[----:B------:R-:W-:Y:S01]  /*0ea0*/  @P5 FMUL R43, R43, 0.25 ;  /* 0x3e8000002b2b5820 */ /* 0x000fe20000400000 */
[----:B------:R-:W-:Y:S01]  /*0eb0*/  FMUL R39, R21, R36 ;  /* 0x0000002415277220 */ /* 0x000fe20000400000 */
[----:B------:R-:W-:Y:S01]  /*0ec0*/  HADD2.F32 R36, -RZ, R15.H1_H1 ;  /* 0x3000000fff247230 */ /* 0x000fe20000004100 */
[----:B------:R-:W-:Y:S01]  /*0ed0*/  FSEL R32, R23, 1, P6 ;  /* 0x3f80000017207808 */ /* 0x000fe20003000000 */
[----:B--2---:R-:W-:Y:S01]  /*0ee0*/  FMUL R38, R53, R38 ;  /* 0x0000002635267220 */ /* 0x004fe20000400000 */
[----:B------:R-:W2:Y:S01]  /*0ef0*/  MUFU.RCP R42, R42 ;  /* 0x0000002a002a7308 */ /* 0x000ea20000001000 */
[----:B-1----:R-:W-:-:S02]  /*0f00*/  HADD2.F32 R37, -RZ, R15.H0_H0 ;  /* 0x2000000fff257230 */ /* 0x002fc40000004100 */
[----:B------:R-:W-:Y:S01]  /*0f10*/  FMUL R15, R17, R18 ;  /* 0x00000012110f7220 */ /* 0x000fe20000400000 */
[----:B------:R-:W-:Y:S01]  /*0f20*/  FMUL R38, R25, R38 ;  /* 0x0000002619267220 */ /* 0x000fe20000400000 */
[----:B------:R-:W-:Y:S01]  /*0f30*/  FMUL R17, R31, R34 ;  /* 0x000000221f117220 */ /* 0x000fe20000400000 */
[----:B------:R-:W-:Y:S01]  /*0f40*/  FMUL R18, R30, R35 ;  /* 0x000000231e127220 */ /* 0x000fe20000400000 */
[C---:B------:R-:W-:Y:S01]  /*0f50*/  FSEL R30, R23.reuse, 1, P5 ;  /* 0x3f800000171e7808 */ /* 0x040fe20002800000 */
[----:B---3--:R-:W-:Y:S01]  /*0f60*/  FMUL R29, R2, R3 ;  /* 0x00000003021d7220 */ /* 0x008fe20000400000 */
[----:B------:R-:W1:Y:S01]  /*0f70*/  MUFU.RCP R21, R41 ;  /* 0x0000002900157308 */ /* 0x000e620000001000 */
[----:B------:R-:W3:Y:S01]  /*0f80*/  LDC.64 R2, c[0x0][0x220] ;  /* 0x00008800ff027b82 */ /* 0x000ee20000000a00 */
[----:B------:R-:W-:Y:S01]  /*0f90*/  FSEL R31, R23, 1, P4 ;  /* 0x3f800000171f7808 */ /* 0x000fe20002000000 */
[----:B------:R-:W-:Y:S01]  /*0fa0*/  FMUL R19, R37, R38 ;  /* 0x0000002625137220 */ /* 0x000fe20000400000 */
[----:B------:R-:W-:Y:S01]  /*0fb0*/  FMUL R22, R36, R39 ;  /* 0x0000002724167220 */ /* 0x000fe20000400000 */
[----:B------:R-:W-:Y:S01]  /*0fc0*/  FMUL R16, R8, R29 ;  /* 0x0000001d08107220 */ /* 0x000fe20000400000 */
[----:B------:R-:W-:-:S02]  /*0fd0*/  HADD2.F32 R8, -RZ, R4.H1_H1 ;  /* 0x30000004ff087230 */ /* 0x000fc40000004100 */
[----:B--2---:R-:W-:Y:S01]  /*0fe0*/  FMUL R27, R42, R27 ;  /* 0x0000001b2a1b7220 */ /* 0x004fe20000400000 */
[----:B------:R-:W2:Y:S01]  /*0ff0*/  MUFU.RCP R25, R43 ;  /* 0x0000002b00197308 */ /* 0x000ea20000001000 */
[----:B------:R-:W-:Y:S01]  /*1000*/  HADD2.F32 R4, -RZ, R4.H0_H0 ;  /* 0x20000004ff047230 */ /* 0x000fe20000004100 */
[----:B------:R-:W-:Y:S01]  /*1010*/  F2FP.F16.F32.PACK_AB R12, R13, R12 ;  /* 0x0000000c0d0c723e */ /* 0x000fe200000000ff */
[----:B------:R-:W-:Y:S01]  /*1020*/  FMUL R27, R20, R27 ;  /* 0x0000001b141b7220 */ /* 0x000fe20000400000 */
[----:B------:R-:W-:Y:S02]  /*1030*/  F2FP.F16.F32.PACK_AB R13, R15, R14 ;  /* 0x0000000e0f0d723e */ /* 0x000fe400000000ff */
[----:B------:R-:W-:Y:S01]  /*1040*/  F2FP.F16.F32.PACK_AB R14, R18, R17 ;  /* 0x00000011120e723e */ /* 0x000fe200000000ff */
[----:B-1----:R-:W-:Y:S01]  /*1050*/  FMUL R21, R21, R28 ;  /* 0x0000001c15157220 */ /* 0x002fe20000400000 */
[----:B------:R-:W1:Y:S01]  /*1060*/  MUFU.RCP R44, R44 ;  /* 0x0000002c002c7308 */ /* 0x000e620000001000 */
[----:B------:R-:W-:Y:S01]  /*1070*/  F2FP.F16.F32.PACK_AB R15, R22, R19 ;  /* 0x00000013160f723e */ /* 0x000fe200000000ff */
[----:B------:R-:W-:Y:S01]  /*1080*/  FMUL R4, R4, R33 ;  /* 0x0000002104047220 */ /* 0x000fe20000400000 */
[----:B------:R-:W-:Y:S01]  /*1090*/  FMUL R23, R26, R21 ;  /* 0x000000151a177220 */ /* 0x000fe20000400000 */
[----:B------:R-:W-:Y:S01]  /*10a0*/  FMUL R27, R8, R27 ;  /* 0x0000001b081b7220 */ /* 0x000fe20000400000 */
[----:B--2---:R-:W-:-:S03]  /*10b0*/  FMUL R30, R25, R30 ;  /* 0x0000001e191e7220 */ /* 0x004fc60000400000 */
[----:B------:R-:W2:Y:S01]  /*10c0*/  MUFU.RCP R45, R45 ;  /* 0x0000002d002d7308 */ /* 0x000ea20000001000 */
[----:B---3--:R-:W-:Y:S01]  /*10d0*/  IMAD.WIDE R2, R0, 0x2, R2 ;  /* 0x0000000200027825 */ /* 0x008fe200078e0202 */
[----:B------:R-:W-:-:S03]  /*10e0*/  F2FP.F16.F32.PACK_AB R4, R27, R4 ;  /* 0x000000041b04723e */ /* 0x000fc600000000ff */
[----:B------:R-:W-:Y:S01]  /*10f0*/  FMUL R21, R9, R30 ;  /* 0x0000001e09157220 */ /* 0x000fe20000400000 */
[----:B------:R-:W-:Y:S01]  /*1100*/  HADD2.F32 R9, -RZ, R5.H1_H1 ;  /* 0x30000005ff097230 */ /* 0x000fe20000004100 */
[----:B------:R3:W-:Y:S01]  /*1110*/  @!P1 STG.E.128 desc[UR4][R2.64], R12 ;  /* 0x0000000c02009986 */ /* 0x0007e2000c101d04 */
[----:B-1----:R-:W-:Y:S01]  /*1120*/  FMUL R44, R44, R31 ;  /* 0x0000001f2c2c7220 */ /* 0x002fe20000400000 */
[----:B------:R-:W1:Y:S01]  /*1130*/  MUFU.RCP R47, R47 ;  /* 0x0000002f002f7308 */ /* 0x000e620000001000 */
[----:B------:R-:W-:Y:S02]  /*1140*/  HADD2.F32 R5, -RZ, R5.H0_H0 ;  /* 0x20000005ff057230 */ /* 0x000fe40000004100 */
[----:B------:R-:W-:Y:S01]  /*1150*/  FMUL R16, R9, R16 ;  /* 0x0000001009107220 */ /* 0x000fe20000400000 */
[----:B------:R-:W-:Y:S01]  /*1160*/  FMUL R44, R11, R44 ;  /* 0x0000002c0b2c7220 */ /* 0x000fe20000400000 */
[----:B------:R-:W-:Y:S02]  /*1170*/  HADD2.F32 R11, -RZ, R7.H1_H1 ;  /* 0x30000007ff0b7230 */ /* 0x000fe40000004100 */
[----:B------:R-:W-:-:S02]  /*1180*/  HADD2.F32 R7, -RZ, R7.H0_H0 ;  /* 0x20000007ff077230 */ /* 0x000fc40000004100 */
[----:B--2---:R-:W-:-:S04]  /*1190*/  FMUL R45, R45, R32 ;  /* 0x000000202d2d7220 */ /* 0x004fc80000400000 */
[----:B------:R-:W-:Y:S01]  /*11a0*/  FMUL R20, R10, R45 ;  /* 0x0000002d0a147220 */ /* 0x000fe20000400000 */
[----:B------:R-:W-:Y:S02]  /*11b0*/  HADD2.F32 R10, -RZ, R6.H1_H1 ;  /* 0x30000006ff0a7230 */ /* 0x000fe40000004100 */
[----:B------:R-:W-:Y:S01]  /*11c0*/  FMUL R7, R7, R44 ;  /* 0x0000002c07077220 */ /* 0x000fe20000400000 */
[----:B------:R-:W-:Y:S02]  /*11d0*/  HADD2.F32 R6, -RZ, R6.H0_H0 ;  /* 0x20000006ff067230 */ /* 0x000fe40000004100 */
[----:B-1----:R-:W-:Y:S01]  /*11e0*/  FMUL R47, R47, R40 ;  /* 0x000000282f2f7220 */ /* 0x002fe20000400000 */
[----:B------:R-:W-:Y:S01]  /*11f0*/  FMUL R20, R11, R20 ;  /* 0x000000140b147220 */ /* 0x000fe20000400000 */
[----:B------:R-:W-:Y:S02]  /*1200*/  FMUL R21, R10, R21 ;  /* 0x000000150a157220 */ /* 0x000fe40000400000 */
[----:B------:R-:W-:Y:S01]  /*1210*/  FMUL R24, R24, R47 ;  /* 0x0000002f18187220 */ /* 0x000fe20000400000 */
[----:B------:R-:W-:Y:S01]  /*1220*/  FMUL R6, R6, R23 ;  /* 0x0000001706067220 */ /* 0x000fe20000400000 */
[----:B------:R-:W-:-:S02]  /*1230*/  F2FP.F16.F32.PACK_AB R7, R20, R7 ;  /* 0x000000071407723e */ /* 0x000fc400000000ff */
[----:B------:R-:W-:Y:S02]  /*1240*/  FMUL R5, R5, R24 ;  /* 0x0000001805057220 */ /* 0x000fe40000400000 */
[----:B------:R-:W-:-:S03]  /*1250*/  F2FP.F16.F32.PACK_AB R6, R21, R6 ;  /* 0x000000061506723e */ /* 0x000fc600000000ff */
[----:B------:R-:W-:Y:S01]  /*1260*/  F2FP.F16.F32.PACK_AB R5, R16, R5 ;  /* 0x000000051005723e */ /* 0x000fe200000000ff */
[----:B---3--:R-:W-:Y:S06]  /*1270*/  @P0 EXIT ;  /* 0x000000000000094d */ /* 0x008fec0003800000 */
[----:B------:R-:W-:Y:S01]  /*1280*/  STG.E.128 desc[UR4][R2.64+0x200], R4 ;  /* 0x0002000402007986 */ /* 0x000fe2000c101d04 */
[----:B------:R-:W-:Y:S05]  /*1290*/  EXIT ;  /* 0x000000000000794d */ /* 0x000fea0003800000 */
.L_x_0:
[----:B------:R-:W-:-:S00]  /*12a0*/  BRA `(.L_x_0) ;  /* 0xfffffffc00fc7947 */ /* 0x000fc0000383ffff */
[----:B------:R-:W-:-:S00]  /*12b0*/  NOP ;  /* 0x0000000000007918 */ /* 0x000fc00000000000 */
        /* <DEDUP_REMOVED lines=12> */
.L_x_1:


//--------------------- .nv.constant0.triton_poi_fused_mul_silu_7 --------------------------
	.section	.nv.constant0.triton_poi_fused_mul_silu_7,"a",@progbits
	.sectionflags	@""
	.align	4
.nv.constant0.triton_poi_fused_mul_silu_7:
	.zero		568
